//
// Generated by NVIDIA NVVM Compiler
//
// Compiler Build ID: CL-36424714
// Cuda compilation tools, release 13.0, V13.0.88
// Based on NVVM 20.0.0
//

.version 9.0
.target sm_100
.address_size 64

	// .globl	_Z15incrementKernelPii

.visible .entry _Z15incrementKernelPii(
	.param .u64 .ptr .align 1 _Z15incrementKernelPii_param_0,
	.param .u32 _Z15incrementKernelPii_param_1
)
{
	.reg .b32 	%r<4>;
	.reg .b64 	%rd<5>;

	ld.param.u64 	%rd1, [_Z15incrementKernelPii_param_0];
	ld.param.u32 	%r1, [_Z15incrementKernelPii_param_1];
	cvta.to.global.u64 	%rd2, %rd1;
	mul.wide.s32 	%rd3, %r1, 4;
	add.s64 	%rd4, %rd2, %rd3;
	ld.global.u32 	%r2, [%rd4];
	add.s32 	%r3, %r2, 1;
	st.global.u32 	[%rd4], %r3;
	ret;

}


// ===== COMPILED SASS (sm_100) =====

	.target	sm_100

	.elftype	@"ET_EXEC"


//--------------------- .note.nv.tkinfo           --------------------------
	.section	.note.nv.tkinfo,"",@"SHT_NOTE"
	.sectionflags	@"SHF_NOTE_NV_TKINFO"
	.tkinfo
        /*0018*/ 	.word	0x00000002
        /*0030*/ 	.string	""
        /*0030*/ 	.string	"ptxas"
        /*0030*/ 	.string	"Cuda compilation tools, release 13.0, V13.0.88"
        /*0030*/ 	.string	"Build cuda_13.0.r13.0/compiler.36424714_0"
        /*0030*/ 	.string	"-arch sm_100 -m 64 "



//--------------------- .note.nv.cuinfo           --------------------------
	.section	.note.nv.cuinfo,"",@"SHT_NOTE"
	.sectionflags	@"SHF_NOTE_NV_CUINFO"
        /*0018*/ 	.short	0x0002
        /*001a*/ 	.short	0x0064
        /*001c*/ 	.short	0x0082
	.zero		2


//--------------------- .nv.info                  --------------------------
	.section	.nv.info,"",@"SHT_CUDA_INFO"
	.align	4


	//----- nvinfo : EIATTR_REGCOUNT
	.align		4
        /*0000*/ 	.byte	0x04, 0x2f
        /*0002*/ 	.short	(.L_1 - .L_0)
	.align		4
.L_0:
        /*0004*/ 	.word	index@(_Z15incrementKernelPii)
        /*0008*/ 	.word	0x00000008


	//----- nvinfo : EIATTR_FRAME_SIZE
	.align		4
.L_1:
        /*000c*/ 	.byte	0x04, 0x11
        /*000e*/ 	.short	(.L_3 - .L_2)
	.align		4
.L_2:
        /*0010*/ 	.word	index@(_Z15incrementKernelPii)
        /*0014*/ 	.word	0x00000000


	//----- nvinfo : EIATTR_MIN_STACK_SIZE
	.align		4
.L_3:
        /*0018*/ 	.byte	0x04, 0x12
        /*001a*/ 	.short	(.L_5 - .L_4)
	.align		4
.L_4:
        /*001c*/ 	.word	index@(_Z15incrementKernelPii)
        /*0020*/ 	.word	0x00000000
.L_5:


//--------------------- .nv.compat                --------------------------
	.section	.nv.compat,"",@"SHT_CUDA_COMPAT_INFO"
	.align	4
        /*0000*/ 	.byte	0x02, 0x09, 0x00, 0x00, 0x02, 0x02, 0x01, 0x00, 0x02, 0x05, 0x05, 0x00, 0x03, 0x07, 0x01, 0x01
        /*0010*/ 	.byte	0x02, 0x03, 0x00, 0x00, 0x02, 0x06, 0x01, 0x00, 0x04, 0x0b, 0x08, 0x00, 0x09, 0x00, 0x00, 0x00
        /*0020*/ 	.byte	0x00, 0x00, 0x00, 0x00


//--------------------- .nv.info._Z15incrementKernelPii --------------------------
	.section	.nv.info._Z15incrementKernelPii,"",@"SHT_CUDA_INFO"
	.sectionflags	@""
	.align	4


	//----- nvinfo : EIATTR_CUDA_API_VERSION
	.align		4
        /*0000*/ 	.byte	0x04, 0x37
        /*0002*/ 	.short	(.L_7 - .L_6)
.L_6:
        /*0004*/ 	.word	0x00000082


	//----- nvinfo : EIATTR_KPARAM_INFO
	.align		4
.L_7:
        /*0008*/ 	.byte	0x04, 0x17
        /*000a*/ 	.short	(.L_9 - .L_8)
.L_8:
        /*000c*/ 	.word	0x00000000
        /*0010*/ 	.short	0x0001
        /*0012*/ 	.short	0x0008
        /*0014*/ 	.byte	0x00, 0xf0, 0x11, 0x00


	//----- nvinfo : EIATTR_KPARAM_INFO
	.align		4
.L_9:
        /*0018*/ 	.byte	0x04, 0x17
        /*001a*/ 	.short	(.L_11 - .L_10)
.L_10:
        /*001c*/ 	.word	0x00000000
        /*0020*/ 	.short	0x0000
        /*0022*/ 	.short	0x0000
        /*0024*/ 	.byte	0x00, 0xf5, 0x21, 0x00


	//----- nvinfo : EIATTR_SPARSE_MMA_MASK
	.align		4
.L_11:
        /*0028*/ 	.byte	0x03, 0x50
        /*002a*/ 	.short	0x0000


	//----- nvinfo : EIATTR_MAXREG_COUNT
	.align		4
        /*002c*/ 	.byte	0x03, 0x1b
        /*002e*/ 	.short	0x00ff


	//----- nvinfo : EIATTR_MERCURY_ISA_VERSION
	.align		4
        /*0030*/ 	.byte	0x03, 0x5f
        /*0032*/ 	.short	0x0101


	//----- nvinfo : EIATTR_VRC_CTA_INIT_COUNT
	.align		4
        /*0034*/ 	.byte	0x02, 0x4a
	.zero		1
	.zero		1


	//----- nvinfo : EIATTR_EXIT_INSTR_OFFSETS
	.align		4
        /*0038*/ 	.byte	0x04, 0x1c
        /*003a*/ 	.short	(.L_13 - .L_12)


	//   ....[0]....
.L_12:
        /*003c*/ 	.word	0x00000080


	//----- nvinfo : EIATTR_CBANK_PARAM_SIZE
	.align		4
.L_13:
        /*0040*/ 	.byte	0x03, 0x19
        /*0042*/ 	.short	0x000c


	//----- nvinfo : EIATTR_PARAM_CBANK
	.align		4
        /*0044*/ 	.byte	0x04, 0x0a
        /*0046*/ 	.short	(.L_15 - .L_14)
	.align		4
.L_14:
        /*0048*/ 	.word	index@(.nv.constant0._Z15incrementKernelPii)
        /*004c*/ 	.short	0x0380
        /*004e*/ 	.short	0x000c


	//----- nvinfo : EIATTR_SW_WAR
	.align		4
.L_15:
        /*0050*/ 	.byte	0x04, 0x36
        /*0052*/ 	.short	(.L_17 - .L_16)
.L_16:
        /*0054*/ 	.word	0x00000008
.L_17:


//--------------------- .nv.callgraph             --------------------------
	.section	.nv.callgraph,"",@"SHT_CUDA_CALLGRAPH"
	.align	4
	.sectionentsize	8
	.align		4
        /*0000*/ 	.word	0x00000000
	.align		4
        /*0004*/ 	.word	0xffffffff
	.align		4
        /*0008*/ 	.word	0x00000000
	.align		4
        /*000c*/ 	.word	0xfffffffe
	.align		4
        /*0010*/ 	.word	0x00000000
	.align		4
        /*0014*/ 	.word	0xfffffffd
	.align		4
        /*0018*/ 	.word	0x00000000
	.align		4
        /*001c*/ 	.word	0xfffffffc


//--------------------- .text._Z15incrementKernelPii --------------------------
	.section	.text._Z15incrementKernelPii,"ax",@progbits
	.align	128
        .global         _Z15incrementKernelPii
        .type           _Z15incrementKernelPii,@function
        .size           _Z15incrementKernelPii,(.L_x_1 - _Z15incrementKernelPii)
        .other          _Z15incrementKernelPii,@"STO_CUDA_ENTRY STV_DEFAULT"
_Z15incrementKernelPii:
.text._Z15incrementKernelPii:
[----:B------:R-:W-:Y:S08]  /*0000*/  LDC R1, c[0x0][0x37c] ;  /* 0x0000df00ff017b82 */ /* 0x000ff00000000800 */
[----:B------:R-:W0:Y:S01]  /*0010*/  LDC R5, c[0x0][0x388] ;  /* 0x0000e200ff057b82 */ /* 0x000e220000000800 */
[----:B------:R-:W1:Y:S07]  /*0020*/  LDCU.64 UR4, c[0x0][0x358] ;  /* 0x00006b00ff0477ac */ /* 0x000e6e0008000a00 */
[----:B------:R-:W0:Y:S02]  /*0030*/  LDC.64 R2, c[0x0][0x380] ;  /* 0x0000e000ff027b82 */ /* 0x000e240000000a00 */
[----:B0-----:R-:W-:-:S05]  /*0040*/  IMAD.WIDE R2, R5, 0x4, R2 ;  /* 0x0000000405027825 */ /* 0x001fca00078e0202 */
[----:B-1----:R-:W2:Y:S02]  /*0050*/  LDG.E R0, desc[UR4][R2.64] ;  /* 0x0000000402007981 */ /* 0x002ea4000c1e1900 */
[----:B--2---:R-:W-:-:S05]  /*0060*/  IADD3 R5, PT, PT, R0, 0x1, RZ ;  /* 0x0000000100057810 */ /* 0x004fca0007ffe0ff */
[----:B------:R-:W-:Y:S01]  /*0070*/  STG.E desc[UR4][R2.64], R5 ;  /* 0x0000000502007986 */ /* 0x000fe2000c101904 */
[----:B------:R-:W-:Y:S05]  /*0080*/  EXIT ;  /* 0x000000000000794d */ /* 0x000fea0003800000 */
.L_x_0:
[----:B------:R-:W-:-:S00]  /*0090*/  BRA `(.L_x_0) ;  /* 0xfffffffc00fc7947 */ /* 0x000fc0000383ffff */
[----:B------:R-:W-:-:S00]  /*00a0*/  NOP ;  /* 0x0000000000007918 */ /* 0x000fc00000000000 */
        /* <DEDUP_REMOVED lines=13> */
.L_x_1:


//--------------------- .nv.shared.reserved.0     --------------------------
	.section	.nv.shared.reserved.0,"aw",@nobits
	.weak		__nv_reservedSMEM_offset_0_alias
	.size		__nv_reservedSMEM_offset_0_alias, 0, 64
	.other		__nv_reservedSMEM_offset_0_alias,@"STO_CUDA_RESERVED_SHARED STV_DEFAULT"
__nv_reservedSMEM_offset_0_alias:
	.zero		0
	.zero		64


//--------------------- .nv.constant0._Z15incrementKernelPii --------------------------
	.section	.nv.constant0._Z15incrementKernelPii,"a",@progbits
	.sectionflags	@""
	.align	4
.nv.constant0._Z15incrementKernelPii:
	.zero		908


//--------------------- SYMBOLS --------------------------

	.type		.nv.reservedSmem.offset0,@object
	.size		.nv.reservedSmem.offset0,0x4
